	.headerflags	@"EF_CUDA_TEXMODE_UNIFIED EF_CUDA_64BIT_ADDRESS EF_CUDA_SM89 EF_CUDA_VIRTUAL_SM(EF_CUDA_SM89)"
	.elftype	@"ET_EXEC"


//--------------------- .nv.info                  --------------------------
	.section	.nv.info,"",@"SHT_CUDA_INFO"
	.align	4


	//----- nvinfo : EIATTR_REGCOUNT
	.align		4
        /*0000*/ 	.byte	0x04, 0x2f
        /*0002*/ 	.short	(.L_1 - .L_0)
	.align		4
.L_0:
        /*0004*/ 	.word	index@(triton__0d1d2d3d4d5d6de)
        /*0008*/ 	.word	0x00000016


	//----- nvinfo : EIATTR_MAX_STACK_SIZE
	.align		4
.L_1:
        /*000c*/ 	.byte	0x04, 0x23
        /*000e*/ 	.short	(.L_3 - .L_2)
	.align		4
.L_2:
        /*0010*/ 	.word	index@(triton__0d1d2d3d4d5d6de)
        /*0014*/ 	.word	0x00000000


	//----- nvinfo : EIATTR_MIN_STACK_SIZE
	.align		4
.L_3:
        /*0018*/ 	.byte	0x04, 0x12
        /*001a*/ 	.short	(.L_5 - .L_4)
	.align		4
.L_4:
        /*001c*/ 	.word	index@(triton__0d1d2d3d4d5d6de)
        /*0020*/ 	.word	0x00000000


	//----- nvinfo : EIATTR_FRAME_SIZE
	.align		4
.L_5:
        /*0024*/ 	.byte	0x04, 0x11
        /*0026*/ 	.short	(.L_7 - .L_6)
	.align		4
.L_6:
        /*0028*/ 	.word	index@(triton__0d1d2d3d4d5d6de)
        /*002c*/ 	.word	0x00000000
.L_7:


//--------------------- .nv.info.triton__0d1d2d3d4d5d6de --------------------------
	.section	.nv.info.triton__0d1d2d3d4d5d6de,"",@"SHT_CUDA_INFO"
	.align	4


	//----- nvinfo : EIATTR_CUDA_API_VERSION
	.align		4
        /*0000*/ 	.byte	0x04, 0x37
        /*0002*/ 	.short	(.L_9 - .L_8)
.L_8:
        /*0004*/ 	.word	0x0000007b


	//----- nvinfo : EIATTR_PARAM_CBANK
	.align		4
.L_9:
        /*0008*/ 	.byte	0x04, 0x0a
        /*000a*/ 	.short	(.L_11 - .L_10)
	.align		4
.L_10:
        /*000c*/ 	.word	index@(.nv.constant0.triton__0d1d2d3d4d5d6de)
        /*0010*/ 	.short	0x0160
        /*0012*/ 	.short	0x0034


	//----- nvinfo : EIATTR_CBANK_PARAM_SIZE
	.align		4
.L_11:
        /*0014*/ 	.byte	0x03, 0x19
        /*0016*/ 	.short	0x0034


	//----- nvinfo : EIATTR_KPARAM_INFO
	.align		4
        /*0018*/ 	.byte	0x04, 0x17
        /*001a*/ 	.short	(.L_13 - .L_12)
.L_12:
        /*001c*/ 	.word	0x00000000
        /*0020*/ 	.short	0x0006
        /*0022*/ 	.short	0x0030
        /*0024*/ 	.byte	0x00, 0xf0, 0x11, 0x00


	//----- nvinfo : EIATTR_KPARAM_INFO
	.align		4
.L_13:
        /*0028*/ 	.byte	0x04, 0x17
        /*002a*/ 	.short	(.L_15 - .L_14)
.L_14:
        /*002c*/ 	.word	0x00000000
        /*0030*/ 	.short	0x0005
        /*0032*/ 	.short	0x0028
        /*0034*/ 	.byte	0x00, 0xf0, 0x21, 0x00


	//----- nvinfo : EIATTR_KPARAM_INFO
	.align		4
.L_15:
        /*0038*/ 	.byte	0x04, 0x17
        /*003a*/ 	.short	(.L_17 - .L_16)
.L_16:
        /*003c*/ 	.word	0x00000000
        /*0040*/ 	.short	0x0004
        /*0042*/ 	.short	0x0020
        /*0044*/ 	.byte	0x00, 0xf0, 0x21, 0x00


	//----- nvinfo : EIATTR_KPARAM_INFO
	.align		4
.L_17:
        /*0048*/ 	.byte	0x04, 0x17
        /*004a*/ 	.short	(.L_19 - .L_18)
.L_18:
        /*004c*/ 	.word	0x00000000
        /*0050*/ 	.short	0x0003
        /*0052*/ 	.short	0x0018
        /*0054*/ 	.byte	0x00, 0xf0, 0x21, 0x00


	//----- nvinfo : EIATTR_KPARAM_INFO
	.align		4
.L_19:
        /*0058*/ 	.byte	0x04, 0x17
        /*005a*/ 	.short	(.L_21 - .L_20)
.L_20:
        /*005c*/ 	.word	0x00000000
        /*0060*/ 	.short	0x0002
        /*0062*/ 	.short	0x0010
        /*0064*/ 	.byte	0x00, 0xf0, 0x21, 0x00


	//----- nvinfo : EIATTR_KPARAM_INFO
	.align		4
.L_21:
        /*0068*/ 	.byte	0x04, 0x17
        /*006a*/ 	.short	(.L_23 - .L_22)
.L_22:
        /*006c*/ 	.word	0x00000000
        /*0070*/ 	.short	0x0001
        /*0072*/ 	.short	0x0008
        /*0074*/ 	.byte	0x00, 0xf0, 0x21, 0x00


	//----- nvinfo : EIATTR_KPARAM_INFO
	.align		4
.L_23:
        /*0078*/ 	.byte	0x04, 0x17
        /*007a*/ 	.short	(.L_25 - .L_24)
.L_24:
        /*007c*/ 	.word	0x00000000
        /*0080*/ 	.short	0x0000
        /*0082*/ 	.short	0x0000
        /*0084*/ 	.byte	0x00, 0xf0, 0x21, 0x00


	//----- nvinfo : EIATTR_MAXREG_COUNT
	.align		4
.L_25:
        /*0088*/ 	.byte	0x03, 0x1b
        /*008a*/ 	.short	0x00ff


	//----- nvinfo : EIATTR_EXIT_INSTR_OFFSETS
	.align		4
        /*008c*/ 	.byte	0x04, 0x1c
        /*008e*/ 	.short	(.L_27 - .L_26)


	//   ....[0]....
.L_26:
        /*0090*/ 	.word	0x00000390


	//   ....[1]....
        /*0094*/ 	.word	0x000003b0


	//----- nvinfo : EIATTR_MAX_THREADS
	.align		4
.L_27:
        /*0098*/ 	.byte	0x04, 0x05
        /*009a*/ 	.short	(.L_29 - .L_28)
.L_28:
        /*009c*/ 	.word	0x00000100
        /*00a0*/ 	.word	0x00000001
        /*00a4*/ 	.word	0x00000001
.L_29:


//--------------------- .nv.rel.action            --------------------------
	.section	.nv.rel.action,"",@"SHT_CUDA_RELOCINFO"
	.align	8
	.sectionentsize	8
        /*0000*/ 	.byte	0x73, 0x00, 0x00, 0x00, 0x00, 0x00, 0x00, 0x00, 0x00, 0x00, 0x00, 0x11, 0x25, 0x00, 0x05, 0x36


//--------------------- .nv.constant0.triton__0d1d2d3d4d5d6de --------------------------
	.section	.nv.constant0.triton__0d1d2d3d4d5d6de,"a",@progbits
	.align	4
.nv.constant0.triton__0d1d2d3d4d5d6de:
	.zero		404


//--------------------- .text.triton__0d1d2d3d4d5d6de --------------------------
	.section	.text.triton__0d1d2d3d4d5d6de,"ax",@progbits
	.sectioninfo	@"SHI_REGISTERS=22"
	.align	128
        .global         triton__0d1d2d3d4d5d6de
        .type           triton__0d1d2d3d4d5d6de,@function
        .size           triton__0d1d2d3d4d5d6de,(.L_x_1 - triton__0d1d2d3d4d5d6de)
        .other          triton__0d1d2d3d4d5d6de,@"STO_CUDA_ENTRY STV_DEFAULT"
triton__0d1d2d3d4d5d6de:
.text.triton__0d1d2d3d4d5d6de:
[----:B------:R-:W-:-:S02]  /*0000*/  MOV R1, c[0x0][0x28] ;  /* 0x00000a0000017a02 */ /* 0x000fc40000000f00 */
[----:B------:R-:W0:Y:S01]  /*0010*/  S2R R0, SR_TID.X ;  /* 0x0000000000007919 */ /* 0x000e220000002100 */
[----:B------:R-:W-:Y:S01]  /*0020*/  MOV R4, RZ ;  /* 0x000000ff00047202 */ /* 0x000fe20000000f00 */
[----:B------:R-:W-:Y:S01]  /*0030*/  CS2R R14, SRZ ;  /* 0x00000000000e7805 */ /* 0x000fe2000001ff00 */
[----:B------:R-:W-:Y:S01]  /*0040*/  MOV R13, 0x2 ;  /* 0x00000002000d7802 */ /* 0x000fe20000000f00 */
[----:B------:R-:W1:Y:S01]  /*0050*/  S2R R5, SR_CTAID.X ;  /* 0x0000000000057919 */ /* 0x000e620000002500 */
[----:B------:R-:W-:Y:S01]  /*0060*/  CS2R R16, SRZ ;  /* 0x0000000000107805 */ /* 0x000fe2000001ff00 */
[----:B------:R-:W-:Y:S01]  /*0070*/  ULDC.64 UR4, c[0x0][0x118] ;  /* 0x0000460000047ab9 */ /* 0x000fe20000000a00 */
[----:B0-----:R-:W-:-:S04]  /*0080*/  SHF.L.U32 R0, R0, 0x1, RZ ;  /* 0x0000000100007819 */ /* 0x001fc800000006ff */
[----:B------:R-:W-:-:S04]  /*0090*/  LOP3.LUT R0, R0, 0x1fe, RZ, 0xc0, !PT ;  /* 0x000001fe00007812 */ /* 0x000fc800078ec0ff */
[----:B-1----:R-:W-:-:S04]  /*00a0*/  LEA R5, R5, R0, 0x9 ;  /* 0x0000000005057211 */ /* 0x002fc800078e48ff */
[C---:B------:R-:W-:Y:S01]  /*00b0*/  ISETP.GE.AND P0, PT, R5.reuse, 0x1220a00, PT ;  /* 0x01220a000500780c */ /* 0x040fe20003f06270 */
[----:B------:R-:W-:-:S04]  /*00c0*/  IMAD.HI R0, R5, 0x66666667, RZ ;  /* 0x6666666705007827 */ /* 0x000fc800078e02ff */
[----:B------:R-:W-:Y:S01]  /*00d0*/  IMAD.HI R2, R5, -0x64a7c8c7, R4 ;  /* 0x9b58373905027827 */ /* 0x000fe200078e0204 */
[----:B------:R-:W-:-:S04]  /*00e0*/  SHF.R.U32.HI R3, RZ, 0x1f, R0 ;  /* 0x0000001fff037819 */ /* 0x000fc80000011600 */
[----:B------:R-:W-:Y:S02]  /*00f0*/  SHF.R.U32.HI R7, RZ, 0x1f, R2 ;  /* 0x0000001fff077819 */ /* 0x000fe40000011602 */
[----:B------:R-:W-:Y:S02]  /*0100*/  LEA.HI.SX32 R3, R0, R3, 0x19 ;  /* 0x0000000300037211 */ /* 0x000fe400078fcaff */
[----:B------:R-:W-:Y:S02]  /*0110*/  LEA.HI.SX32 R7, R2, R7, 0xd ;  /* 0x0000000702077211 */ /* 0x000fe400078f6aff */
[----:B------:R-:W-:Y:S01]  /*0120*/  MOV R0, RZ ;  /* 0x000000ff00007202 */ /* 0x000fe20000000f00 */
[----:B------:R-:W-:Y:S02]  /*0130*/  IMAD R6, R3, -0x140, R5 ;  /* 0xfffffec003067824 */ /* 0x000fe400078e0205 */
[----:B------:R-:W-:-:S04]  /*0140*/  IMAD.WIDE R2, R5, R13, c[0x0][0x160] ;  /* 0x0000580005027625 */ /* 0x000fc800078e020d */
[----:B------:R-:W-:Y:S01]  /*0150*/  IMAD R12, R7, 0x140, R6 ;  /* 0x00000140070c7824 */ /* 0x000fe200078e0206 */
[----:B------:R-:W2:Y:S01]  /*0160*/  @!P0 LDG.E R0, [R2.64] ;  /* 0x0000000402008981 */ /* 0x000ea2000c1e1900 */
[----:B------:R-:W-:-:S04]  /*0170*/  IMAD.WIDE R10, R6, R13, c[0x0][0x180] ;  /* 0x00006000060a7625 */ /* 0x000fc800078e020d */
[-C--:B------:R-:W-:Y:S01]  /*0180*/  IMAD.WIDE R6, R6, R13.reuse, c[0x0][0x168] ;  /* 0x00005a0006067625 */ /* 0x080fe200078e020d */
[----:B------:R-:W-:Y:S01]  /*0190*/  MOV R18, RZ ;  /* 0x000000ff00127202 */ /* 0x000fe20000000f00 */
[----:B------:R-:W3:Y:S02]  /*01a0*/  @!P0 LDG.E.EL R17, [R10.64] ;  /* 0x000000040a118981 */ /* 0x000ee4000c2e1900 */
[CC--:B------:R-:W-:Y:S02]  /*01b0*/  IMAD.WIDE R8, R12.reuse, R13.reuse, c[0x0][0x178] ;  /* 0x00005e000c087625 */ /* 0x0c0fe400078e020d */
[----:B------:R-:W4:Y:S02]  /*01c0*/  @!P0 LDG.E.EL R14, [R6.64] ;  /* 0x00000004060e8981 */ /* 0x000f24000c2e1900 */
[-C--:B------:R-:W-:Y:S02]  /*01d0*/  IMAD.WIDE R4, R5, R13.reuse, c[0x0][0x170] ;  /* 0x00005c0005047625 */ /* 0x080fe400078e020d */
[----:B------:R-:W5:Y:S02]  /*01e0*/  @!P0 LDG.E.EL R16, [R8.64] ;  /* 0x0000000408108981 */ /* 0x000f64000c2e1900 */
[----:B------:R-:W-:-:S02]  /*01f0*/  IMAD.WIDE R12, R12, R13, c[0x0][0x188] ;  /* 0x000062000c0c7625 */ /* 0x000fc400078e020d */
[----:B------:R-:W5:Y:S04]  /*0200*/  @!P0 LDG.E R15, [R4.64] ;  /* 0x00000004040f8981 */ /* 0x000f68000c1e1900 */
[----:B------:R-:W5:Y:S01]  /*0210*/  @!P0 LDG.E.EL R18, [R12.64] ;  /* 0x000000040c128981 */ /* 0x000f62000c2e1900 */
[--C-:B--2---:R-:W-:Y:S02]  /*0220*/  HADD2.F32 R19, -RZ, R0.reuse.H1_H1 ;  /* 0x30000000ff137230 */ /* 0x104fe40000004100 */
[----:B------:R-:W-:Y:S02]  /*0230*/  HADD2.F32 R0, -RZ, R0.H0_H0 ;  /* 0x20000000ff007230 */ /* 0x000fe40000004100 */
[----:B---3--:R-:W-:Y:S02]  /*0240*/  HADD2.F32 R11, -RZ, R17.H0_H0 ;  /* 0x20000011ff0b7230 */ /* 0x008fe40000004100 */
[----:B----4-:R-:W-:-:S02]  /*0250*/  HADD2.F32 R7, -RZ, R14.H0_H0 ;  /* 0x2000000eff077230 */ /* 0x010fc40000004100 */
[----:B------:R-:W-:Y:S02]  /*0260*/  HADD2.F32 R14, -RZ, R14.H1_H1 ;  /* 0x3000000eff0e7230 */ /* 0x000fe40000004100 */
[--C-:B-----5:R-:W-:Y:S02]  /*0270*/  HADD2.F32 R8, -RZ, R16.reuse.H0_H0 ;  /* 0x20000010ff087230 */ /* 0x120fe40000004100 */
[----:B------:R-:W-:Y:S02]  /*0280*/  HADD2.F32 R17, -RZ, R17.H1_H1 ;  /* 0x30000011ff117230 */ /* 0x000fe40000004100 */
[----:B------:R-:W-:Y:S01]  /*0290*/  HADD2.F32 R16, -RZ, R16.H1_H1 ;  /* 0x30000010ff107230 */ /* 0x000fe20000004100 */
[----:B------:R-:W-:Y:S01]  /*02a0*/  FADD R6, R0, R7 ;  /* 0x0000000700067221 */ /* 0x000fe20000000000 */
[--C-:B------:R-:W-:Y:S02]  /*02b0*/  HADD2.F32 R0, -RZ, R15.reuse.H1_H1 ;  /* 0x3000000fff007230 */ /* 0x100fe40000004100 */
[--C-:B------:R-:W-:Y:S01]  /*02c0*/  HADD2.F32 R4, -RZ, R18.reuse.H0_H0 ;  /* 0x20000012ff047230 */ /* 0x100fe20000004100 */
[----:B------:R-:W-:Y:S01]  /*02d0*/  FADD R11, R8, R11 ;  /* 0x0000000b080b7221 */ /* 0x000fe20000000000 */
[----:B------:R-:W-:Y:S01]  /*02e0*/  HADD2.F32 R15, -RZ, R15.H0_H0 ;  /* 0x2000000fff0f7230 */ /* 0x000fe20000004100 */
[----:B------:R-:W-:Y:S01]  /*02f0*/  FADD R19, R19, R14 ;  /* 0x0000000e13137221 */ /* 0x000fe20000000000 */
[----:B------:R-:W-:Y:S01]  /*0300*/  HADD2.F32 R18, -RZ, R18.H1_H1 ;  /* 0x30000012ff127230 */ /* 0x000fe20000004100 */
[----:B------:R-:W-:Y:S01]  /*0310*/  FADD R17, R16, R17 ;  /* 0x0000001110117221 */ /* 0x000fe20000000000 */
[----:B------:R-:W-:Y:S01]  /*0320*/  FFMA R11, R4, 0.125, R11 ;  /* 0x3e000000040b7823 */ /* 0x000fe2000000000b */
[----:B------:R-:W-:Y:S01]  /*0330*/  FFMA R0, R0, 0.125, R19 ;  /* 0x3e00000000007823 */ /* 0x000fe20000000013 */
[----:B------:R-:W-:Y:S01]  /*0340*/  FFMA R6, R15, 0.125, R6 ;  /* 0x3e0000000f067823 */ /* 0x000fe20000000006 */
[----:B------:R-:W-:-:S03]  /*0350*/  FFMA R17, R18, 0.125, R17 ;  /* 0x3e00000012117823 */ /* 0x000fc60000000011 */
[----:B------:R-:W-:Y:S01]  /*0360*/  FADD R6, R6, R11 ;  /* 0x0000000b06067221 */ /* 0x000fe20000000000 */
[----:B------:R-:W-:-:S05]  /*0370*/  FADD R17, R0, R17 ;  /* 0x0000001100117221 */ /* 0x000fca0000000000 */
[----:B------:R-:W-:Y:S01]  /*0380*/  F2FP.F16.F32.PACK_AB R17, R17, R6 ;  /* 0x000000061111723e */ /* 0x000fe200000000ff */
[----:B------:R-:W-:Y:S06]  /*0390*/  @P0 EXIT ;  /* 0x000000000000094d */ /* 0x000fec0003800000 */
[----:B------:R-:W-:Y:S01]  /*03a0*/  STG.E [R2.64], R17 ;  /* 0x0000001102007986 */ /* 0x000fe2000c101904 */
[----:B------:R-:W-:Y:S05]  /*03b0*/  EXIT ;  /* 0x000000000000794d */ /* 0x000fea0003800000 */
.L_x_0:
[----:B------:R-:W-:-:S00]  /*03c0*/  BRA `(.L_x_0) ;  /* 0xfffffff000007947 */ /* 0x000fc0000383ffff */
[----:B------:R-:W-:-:S00]  /*03d0*/  NOP ;  /* 0x0000000000007918 */ /* 0x000fc00000000000 */
        /* <DEDUP_REMOVED lines=10> */
.L_x_1:
